//
// Generated by NVIDIA NVVM Compiler
//
// Compiler Build ID: CL-36424714
// Cuda compilation tools, release 13.0, V13.0.88
// Based on NVVM 20.0.0
//

.version 9.0
.target sm_100
.address_size 64

	// .globl	_Z4maxiPi

.visible .entry _Z4maxiPi(
	.param .u64 .ptr .align 1 _Z4maxiPi_param_0
)
{
	.reg .b32 	%r<2>;
	.reg .b64 	%rd<3>;

	ld.param.u64 	%rd1, [_Z4maxiPi_param_0];
	cvta.to.global.u64 	%rd2, %rd1;
	mov.b32 	%r1, 1;
	st.global.u32 	[%rd2], %r1;
	ret;

}


// ===== COMPILED SASS (sm_100) =====

	.target	sm_100

	.elftype	@"ET_EXEC"


//--------------------- .note.nv.tkinfo           --------------------------
	.section	.note.nv.tkinfo,"",@"SHT_NOTE"
	.sectionflags	@"SHF_NOTE_NV_TKINFO"
	.tkinfo
        /*0018*/ 	.word	0x00000002
        /*0030*/ 	.string	""
        /*0030*/ 	.string	"ptxas"
        /*0030*/ 	.string	"Cuda compilation tools, release 13.0, V13.0.88"
        /*0030*/ 	.string	"Build cuda_13.0.r13.0/compiler.36424714_0"
        /*0030*/ 	.string	"-arch sm_100 -m 64 "



//--------------------- .note.nv.cuinfo           --------------------------
	.section	.note.nv.cuinfo,"",@"SHT_NOTE"
	.sectionflags	@"SHF_NOTE_NV_CUINFO"
        /*0018*/ 	.short	0x0002
        /*001a*/ 	.short	0x0064
        /*001c*/ 	.short	0x0082
	.zero		2


//--------------------- .nv.info                  --------------------------
	.section	.nv.info,"",@"SHT_CUDA_INFO"
	.align	4


	//----- nvinfo : EIATTR_REGCOUNT
	.align		4
        /*0000*/ 	.byte	0x04, 0x2f
        /*0002*/ 	.short	(.L_1 - .L_0)
	.align		4
.L_0:
        /*0004*/ 	.word	index@(_Z4maxiPi)
        /*0008*/ 	.word	0x00000008


	//----- nvinfo : EIATTR_FRAME_SIZE
	.align		4
.L_1:
        /*000c*/ 	.byte	0x04, 0x11
        /*000e*/ 	.short	(.L_3 - .L_2)
	.align		4
.L_2:
        /*0010*/ 	.word	index@(_Z4maxiPi)
        /*0014*/ 	.word	0x00000000


	//----- nvinfo : EIATTR_MIN_STACK_SIZE
	.align		4
.L_3:
        /*0018*/ 	.byte	0x04, 0x12
        /*001a*/ 	.short	(.L_5 - .L_4)
	.align		4
.L_4:
        /*001c*/ 	.word	index@(_Z4maxiPi)
        /*0020*/ 	.word	0x00000000
.L_5:


//--------------------- .nv.compat                --------------------------
	.section	.nv.compat,"",@"SHT_CUDA_COMPAT_INFO"
	.align	4
        /*0000*/ 	.byte	0x02, 0x09, 0x00, 0x00, 0x02, 0x02, 0x01, 0x00, 0x02, 0x05, 0x05, 0x00, 0x03, 0x07, 0x01, 0x01
        /*0010*/ 	.byte	0x02, 0x03, 0x00, 0x00, 0x02, 0x06, 0x01, 0x00, 0x04, 0x0b, 0x08, 0x00, 0x09, 0x00, 0x00, 0x00
        /*0020*/ 	.byte	0x00, 0x00, 0x00, 0x00


//--------------------- .nv.info._Z4maxiPi        --------------------------
	.section	.nv.info._Z4maxiPi,"",@"SHT_CUDA_INFO"
	.sectionflags	@""
	.align	4


	//----- nvinfo : EIATTR_CUDA_API_VERSION
	.align		4
        /*0000*/ 	.byte	0x04, 0x37
        /*0002*/ 	.short	(.L_7 - .L_6)
.L_6:
        /*0004*/ 	.word	0x00000082


	//----- nvinfo : EIATTR_KPARAM_INFO
	.align		4
.L_7:
        /*0008*/ 	.byte	0x04, 0x17
        /*000a*/ 	.short	(.L_9 - .L_8)
.L_8:
        /*000c*/ 	.word	0x00000000
        /*0010*/ 	.short	0x0000
        /*0012*/ 	.short	0x0000
        /*0014*/ 	.byte	0x00, 0xf5, 0x21, 0x00


	//----- nvinfo : EIATTR_SPARSE_MMA_MASK
	.align		4
.L_9:
        /*0018*/ 	.byte	0x03, 0x50
        /*001a*/ 	.short	0x0000


	//----- nvinfo : EIATTR_MAXREG_COUNT
	.align		4
        /*001c*/ 	.byte	0x03, 0x1b
        /*001e*/ 	.short	0x00ff


	//----- nvinfo : EIATTR_MERCURY_ISA_VERSION
	.align		4
        /*0020*/ 	.byte	0x03, 0x5f
        /*0022*/ 	.short	0x0101


	//----- nvinfo : EIATTR_VRC_CTA_INIT_COUNT
	.align		4
        /*0024*/ 	.byte	0x02, 0x4a
	.zero		1
	.zero		1


	//----- nvinfo : EIATTR_EXIT_INSTR_OFFSETS
	.align		4
        /*0028*/ 	.byte	0x04, 0x1c
        /*002a*/ 	.short	(.L_11 - .L_10)


	//   ....[0]....
.L_10:
        /*002c*/ 	.word	0x00000050


	//----- nvinfo : EIATTR_CBANK_PARAM_SIZE
	.align		4
.L_11:
        /*0030*/ 	.byte	0x03, 0x19
        /*0032*/ 	.short	0x0008


	//----- nvinfo : EIATTR_PARAM_CBANK
	.align		4
        /*0034*/ 	.byte	0x04, 0x0a
        /*0036*/ 	.short	(.L_13 - .L_12)
	.align		4
.L_12:
        /*0038*/ 	.word	index@(.nv.constant0._Z4maxiPi)
        /*003c*/ 	.short	0x0380
        /*003e*/ 	.short	0x0008


	//----- nvinfo : EIATTR_SW_WAR
	.align		4
.L_13:
        /*0040*/ 	.byte	0x04, 0x36
        /*0042*/ 	.short	(.L_15 - .L_14)
.L_14:
        /*0044*/ 	.word	0x00000008
.L_15:


//--------------------- .nv.callgraph             --------------------------
	.section	.nv.callgraph,"",@"SHT_CUDA_CALLGRAPH"
	.align	4
	.sectionentsize	8
	.align		4
        /*0000*/ 	.word	0x00000000
	.align		4
        /*0004*/ 	.word	0xffffffff
	.align		4
        /*0008*/ 	.word	0x00000000
	.align		4
        /*000c*/ 	.word	0xfffffffe
	.align		4
        /*0010*/ 	.word	0x00000000
	.align		4
        /*0014*/ 	.word	0xfffffffd
	.align		4
        /*0018*/ 	.word	0x00000000
	.align		4
        /*001c*/ 	.word	0xfffffffc


//--------------------- .text._Z4maxiPi           --------------------------
	.section	.text._Z4maxiPi,"ax",@progbits
	.align	128
        .global         _Z4maxiPi
        .type           _Z4maxiPi,@function
        .size           _Z4maxiPi,(.L_x_1 - _Z4maxiPi)
        .other          _Z4maxiPi,@"STO_CUDA_ENTRY STV_DEFAULT"
_Z4maxiPi:
.text._Z4maxiPi:
[----:B------:R-:W-:Y:S08]  /*0000*/  LDC R1, c[0x0][0x37c] ;  /* 0x0000df00ff017b82 */ /* 0x000ff00000000800 */
[----:B------:R-:W0:Y:S01]  /*0010*/  LDC.64 R2, c[0x0][0x380] ;  /* 0x0000e000ff027b82 */ /* 0x000e220000000a00 */
[----:B------:R-:W0:Y:S01]  /*0020*/  LDCU.64 UR4, c[0x0][0x358] ;  /* 0x00006b00ff0477ac */ /* 0x000e220008000a00 */
[----:B------:R-:W-:-:S05]  /*0030*/  HFMA2 R5, -RZ, RZ, 0, 5.9604644775390625e-08 ;  /* 0x00000001ff057431 */ /* 0x000fca00000001ff */
[----:B0-----:R-:W-:Y:S01]  /*0040*/  STG.E desc[UR4][R2.64], R5 ;  /* 0x0000000502007986 */ /* 0x001fe2000c101904 */
[----:B------:R-:W-:Y:S05]  /*0050*/  EXIT ;  /* 0x000000000000794d */ /* 0x000fea0003800000 */
.L_x_0:
[----:B------:R-:W-:-:S00]  /*0060*/  BRA `(.L_x_0) ;  /* 0xfffffffc00fc7947 */ /* 0x000fc0000383ffff */
[----:B------:R-:W-:-:S00]  /*0070*/  NOP ;  /* 0x0000000000007918 */ /* 0x000fc00000000000 */
        /* <DEDUP_REMOVED lines=8> */
.L_x_1:


//--------------------- .nv.shared.reserved.0     --------------------------
	.section	.nv.shared.reserved.0,"aw",@nobits
	.weak		__nv_reservedSMEM_offset_0_alias
	.size		__nv_reservedSMEM_offset_0_alias, 0, 64
	.other		__nv_reservedSMEM_offset_0_alias,@"STO_CUDA_RESERVED_SHARED STV_DEFAULT"
__nv_reservedSMEM_offset_0_alias:
	.zero		0
	.zero		64


//--------------------- .nv.constant0._Z4maxiPi   --------------------------
	.section	.nv.constant0._Z4maxiPi,"a",@progbits
	.sectionflags	@""
	.align	4
.nv.constant0._Z4maxiPi:
	.zero		904


//--------------------- SYMBOLS --------------------------

	.type		.nv.reservedSmem.offset0,@object
	.size		.nv.reservedSmem.offset0,0x4
